//
// Generated by NVIDIA NVVM Compiler
//
// Compiler Build ID: CL-36424714
// Cuda compilation tools, release 13.0, V13.0.88
// Based on NVVM 20.0.0
//

.version 9.0
.target sm_100
.address_size 64

	// .globl	_Z7callmaxPKfiPfS1_

.visible .entry _Z7callmaxPKfiPfS1_(
	.param .u64 .ptr .align 1 _Z7callmaxPKfiPfS1__param_0,
	.param .u32 _Z7callmaxPKfiPfS1__param_1,
	.param .u64 .ptr .align 1 _Z7callmaxPKfiPfS1__param_2,
	.param .u64 .ptr .align 1 _Z7callmaxPKfiPfS1__param_3
)
{
	.reg .pred 	%p<25>;
	.reg .b32 	%r<34>;
	.reg .b32 	%f<69>;
	.reg .b64 	%rd<15>;

	ld.param.u64 	%rd7, [_Z7callmaxPKfiPfS1__param_0];
	ld.param.u32 	%r12, [_Z7callmaxPKfiPfS1__param_1];
	ld.param.u64 	%rd8, [_Z7callmaxPKfiPfS1__param_2];
	ld.param.u64 	%rd9, [_Z7callmaxPKfiPfS1__param_3];
	cvta.to.global.u64 	%rd1, %rd9;
	cvta.to.global.u64 	%rd2, %rd8;
	cvta.to.global.u64 	%rd3, %rd7;
	ld.global.f32 	%f41, [%rd3];
	st.global.f32 	[%rd2], %f41;
	mov.b32 	%r13, 0;
	st.global.u32 	[%rd1], %r13;
	setp.lt.s32 	%p1, %r12, 2;
	@%p1 bra 	$L__BB0_41;
	add.s32 	%r1, %r12, -1;
	add.s32 	%r15, %r12, -2;
	and.b32  	%r2, %r1, 7;
	setp.lt.u32 	%p2, %r15, 7;
	mov.b32 	%r32, 1;
	@%p2 bra 	$L__BB0_20;
	and.b32  	%r3, %r1, -8;
	mov.b32 	%r30, 1;
$L__BB0_3:
	.pragma "nounroll";
	mul.wide.u32 	%rd10, %r30, 4;
	add.s64 	%rd4, %rd3, %rd10;
	ld.global.f32 	%f1, [%rd4];
	ld.global.f32 	%f59, [%rd2];
	setp.leu.f32 	%p3, %f1, %f59;
	@%p3 bra 	$L__BB0_5;
	st.global.f32 	[%rd2], %f1;
	cvt.rn.f32.u32 	%f42, %r30;
	st.global.f32 	[%rd1], %f42;
	ld.global.f32 	%f59, [%rd2];
$L__BB0_5:
	ld.global.f32 	%f5, [%rd4+4];
	setp.leu.f32 	%p4, %f5, %f59;
	@%p4 bra 	$L__BB0_7;
	add.s32 	%r17, %r30, 1;
	st.global.f32 	[%rd2], %f5;
	cvt.rn.f32.u32 	%f43, %r17;
	st.global.f32 	[%rd1], %f43;
	ld.global.f32 	%f59, [%rd2];
$L__BB0_7:
	ld.global.f32 	%f8, [%rd4+8];
	setp.leu.f32 	%p5, %f8, %f59;
	@%p5 bra 	$L__BB0_9;
	add.s32 	%r18, %r30, 2;
	st.global.f32 	[%rd2], %f8;
	cvt.rn.f32.u32 	%f44, %r18;
	st.global.f32 	[%rd1], %f44;
	ld.global.f32 	%f59, [%rd2];
$L__BB0_9:
	ld.global.f32 	%f11, [%rd4+12];
	setp.leu.f32 	%p6, %f11, %f59;
	@%p6 bra 	$L__BB0_11;
	add.s32 	%r19, %r30, 3;
	st.global.f32 	[%rd2], %f11;
	cvt.rn.f32.u32 	%f45, %r19;
	st.global.f32 	[%rd1], %f45;
	ld.global.f32 	%f59, [%rd2];
$L__BB0_11:
	ld.global.f32 	%f14, [%rd4+16];
	setp.leu.f32 	%p7, %f14, %f59;
	@%p7 bra 	$L__BB0_13;
	add.s32 	%r20, %r30, 4;
	st.global.f32 	[%rd2], %f14;
	cvt.rn.f32.u32 	%f46, %r20;
	st.global.f32 	[%rd1], %f46;
	ld.global.f32 	%f59, [%rd2];
$L__BB0_13:
	ld.global.f32 	%f17, [%rd4+20];
	setp.leu.f32 	%p8, %f17, %f59;
	@%p8 bra 	$L__BB0_15;
	add.s32 	%r21, %r30, 5;
	st.global.f32 	[%rd2], %f17;
	cvt.rn.f32.u32 	%f47, %r21;
	st.global.f32 	[%rd1], %f47;
	ld.global.f32 	%f59, [%rd2];
$L__BB0_15:
	ld.global.f32 	%f20, [%rd4+24];
	setp.leu.f32 	%p9, %f20, %f59;
	@%p9 bra 	$L__BB0_17;
	add.s32 	%r22, %r30, 6;
	st.global.f32 	[%rd2], %f20;
	cvt.rn.f32.u32 	%f48, %r22;
	st.global.f32 	[%rd1], %f48;
	ld.global.f32 	%f59, [%rd2];
$L__BB0_17:
	ld.global.f32 	%f23, [%rd4+28];
	setp.leu.f32 	%p10, %f23, %f59;
	@%p10 bra 	$L__BB0_19;
	add.s32 	%r23, %r30, 7;
	st.global.f32 	[%rd2], %f23;
	cvt.rn.f32.u32 	%f49, %r23;
	st.global.f32 	[%rd1], %f49;
$L__BB0_19:
	add.s32 	%r32, %r30, 8;
	add.s32 	%r24, %r30, 7;
	setp.ne.s32 	%p11, %r24, %r3;
	mov.u32 	%r30, %r32;
	@%p11 bra 	$L__BB0_3;
$L__BB0_20:
	setp.eq.s32 	%p12, %r2, 0;
	@%p12 bra 	$L__BB0_41;
	and.b32  	%r7, %r1, 3;
	setp.lt.u32 	%p13, %r2, 4;
	@%p13 bra 	$L__BB0_31;
	mul.wide.u32 	%rd11, %r32, 4;
	add.s64 	%rd5, %rd3, %rd11;
	ld.global.f32 	%f24, [%rd5];
	ld.global.f32 	%f66, [%rd2];
	setp.leu.f32 	%p14, %f24, %f66;
	@%p14 bra 	$L__BB0_24;
	st.global.f32 	[%rd2], %f24;
	cvt.rn.f32.u32 	%f50, %r32;
	st.global.f32 	[%rd1], %f50;
	ld.global.f32 	%f66, [%rd2];
$L__BB0_24:
	ld.global.f32 	%f28, [%rd5+4];
	setp.leu.f32 	%p15, %f28, %f66;
	@%p15 bra 	$L__BB0_26;
	add.s32 	%r25, %r32, 1;
	st.global.f32 	[%rd2], %f28;
	cvt.rn.f32.u32 	%f51, %r25;
	st.global.f32 	[%rd1], %f51;
	ld.global.f32 	%f66, [%rd2];
$L__BB0_26:
	ld.global.f32 	%f31, [%rd5+8];
	setp.leu.f32 	%p16, %f31, %f66;
	@%p16 bra 	$L__BB0_28;
	add.s32 	%r26, %r32, 2;
	st.global.f32 	[%rd2], %f31;
	cvt.rn.f32.u32 	%f52, %r26;
	st.global.f32 	[%rd1], %f52;
	ld.global.f32 	%f66, [%rd2];
$L__BB0_28:
	ld.global.f32 	%f34, [%rd5+12];
	setp.leu.f32 	%p17, %f34, %f66;
	@%p17 bra 	$L__BB0_30;
	add.s32 	%r27, %r32, 3;
	st.global.f32 	[%rd2], %f34;
	cvt.rn.f32.u32 	%f53, %r27;
	st.global.f32 	[%rd1], %f53;
$L__BB0_30:
	add.s32 	%r32, %r32, 4;
$L__BB0_31:
	setp.eq.s32 	%p18, %r7, 0;
	@%p18 bra 	$L__BB0_41;
	setp.eq.s32 	%p19, %r7, 1;
	@%p19 bra 	$L__BB0_38;
	mul.wide.u32 	%rd12, %r32, 4;
	add.s64 	%rd6, %rd3, %rd12;
	ld.global.f32 	%f35, [%rd6];
	ld.global.f32 	%f68, [%rd2];
	setp.leu.f32 	%p20, %f35, %f68;
	@%p20 bra 	$L__BB0_35;
	st.global.f32 	[%rd2], %f35;
	cvt.rn.f32.u32 	%f54, %r32;
	st.global.f32 	[%rd1], %f54;
	ld.global.f32 	%f68, [%rd2];
$L__BB0_35:
	ld.global.f32 	%f39, [%rd6+4];
	setp.leu.f32 	%p21, %f39, %f68;
	@%p21 bra 	$L__BB0_37;
	add.s32 	%r28, %r32, 1;
	st.global.f32 	[%rd2], %f39;
	cvt.rn.f32.u32 	%f55, %r28;
	st.global.f32 	[%rd1], %f55;
$L__BB0_37:
	add.s32 	%r32, %r32, 2;
$L__BB0_38:
	and.b32  	%r29, %r1, 1;
	setp.eq.b32 	%p22, %r29, 1;
	not.pred 	%p23, %p22;
	@%p23 bra 	$L__BB0_41;
	mul.wide.u32 	%rd13, %r32, 4;
	add.s64 	%rd14, %rd3, %rd13;
	ld.global.f32 	%f40, [%rd14];
	ld.global.f32 	%f56, [%rd2];
	setp.leu.f32 	%p24, %f40, %f56;
	@%p24 bra 	$L__BB0_41;
	st.global.f32 	[%rd2], %f40;
	cvt.rn.f32.u32 	%f57, %r32;
	st.global.f32 	[%rd1], %f57;
$L__BB0_41:
	ret;

}


// ===== COMPILED SASS (sm_100) =====

	.target	sm_100

	.elftype	@"ET_EXEC"


//--------------------- .note.nv.tkinfo           --------------------------
	.section	.note.nv.tkinfo,"",@"SHT_NOTE"
	.sectionflags	@"SHF_NOTE_NV_TKINFO"
	.tkinfo
        /*0018*/ 	.word	0x00000002
        /*0030*/ 	.string	""
        /*0030*/ 	.string	"ptxas"
        /*0030*/ 	.string	"Cuda compilation tools, release 13.0, V13.0.88"
        /*0030*/ 	.string	"Build cuda_13.0.r13.0/compiler.36424714_0"
        /*0030*/ 	.string	"-arch sm_100 -m 64 "



//--------------------- .note.nv.cuinfo           --------------------------
	.section	.note.nv.cuinfo,"",@"SHT_NOTE"
	.sectionflags	@"SHF_NOTE_NV_CUINFO"
        /*0018*/ 	.short	0x0002
        /*001a*/ 	.short	0x0064
        /*001c*/ 	.short	0x0082
	.zero		2


//--------------------- .nv.info                  --------------------------
	.section	.nv.info,"",@"SHT_CUDA_INFO"
	.align	4


	//----- nvinfo : EIATTR_REGCOUNT
	.align		4
        /*0000*/ 	.byte	0x04, 0x2f
        /*0002*/ 	.short	(.L_1 - .L_0)
	.align		4
.L_0:
        /*0004*/ 	.word	index@(_Z7callmaxPKfiPfS1_)
        /*0008*/ 	.word	0x0000001a


	//----- nvinfo : EIATTR_FRAME_SIZE
	.align		4
.L_1:
        /*000c*/ 	.byte	0x04, 0x11
        /*000e*/ 	.short	(.L_3 - .L_2)
	.align		4
.L_2:
        /*0010*/ 	.word	index@(_Z7callmaxPKfiPfS1_)
        /*0014*/ 	.word	0x00000000


	//----- nvinfo : EIATTR_MIN_STACK_SIZE
	.align		4
.L_3:
        /*0018*/ 	.byte	0x04, 0x12
        /*001a*/ 	.short	(.L_5 - .L_4)
	.align		4
.L_4:
        /*001c*/ 	.word	index@(_Z7callmaxPKfiPfS1_)
        /*0020*/ 	.word	0x00000000
.L_5:


//--------------------- .nv.compat                --------------------------
	.section	.nv.compat,"",@"SHT_CUDA_COMPAT_INFO"
	.align	4
        /*0000*/ 	.byte	0x02, 0x09, 0x00, 0x00, 0x02, 0x02, 0x01, 0x00, 0x02, 0x05, 0x05, 0x00, 0x03, 0x07, 0x01, 0x01
        /*0010*/ 	.byte	0x02, 0x03, 0x00, 0x00, 0x02, 0x06, 0x01, 0x00, 0x04, 0x0b, 0x08, 0x00, 0x09, 0x00, 0x00, 0x00
        /*0020*/ 	.byte	0x00, 0x00, 0x00, 0x00


//--------------------- .nv.info._Z7callmaxPKfiPfS1_ --------------------------
	.section	.nv.info._Z7callmaxPKfiPfS1_,"",@"SHT_CUDA_INFO"
	.sectionflags	@""
	.align	4


	//----- nvinfo : EIATTR_CUDA_API_VERSION
	.align		4
        /*0000*/ 	.byte	0x04, 0x37
        /*0002*/ 	.short	(.L_7 - .L_6)
.L_6:
        /*0004*/ 	.word	0x00000082


	//----- nvinfo : EIATTR_KPARAM_INFO
	.align		4
.L_7:
        /*0008*/ 	.byte	0x04, 0x17
        /*000a*/ 	.short	(.L_9 - .L_8)
.L_8:
        /*000c*/ 	.word	0x00000000
        /*0010*/ 	.short	0x0003
        /*0012*/ 	.short	0x0018
        /*0014*/ 	.byte	0x00, 0xf5, 0x21, 0x00


	//----- nvinfo : EIATTR_KPARAM_INFO
	.align		4
.L_9:
        /*0018*/ 	.byte	0x04, 0x17
        /*001a*/ 	.short	(.L_11 - .L_10)
.L_10:
        /*001c*/ 	.word	0x00000000
        /*0020*/ 	.short	0x0002
        /*0022*/ 	.short	0x0010
        /*0024*/ 	.byte	0x00, 0xf5, 0x21, 0x00


	//----- nvinfo : EIATTR_KPARAM_INFO
	.align		4
.L_11:
        /*0028*/ 	.byte	0x04, 0x17
        /*002a*/ 	.short	(.L_13 - .L_12)
.L_12:
        /*002c*/ 	.word	0x00000000
        /*0030*/ 	.short	0x0001
        /*0032*/ 	.short	0x0008
        /*0034*/ 	.byte	0x00, 0xf0, 0x11, 0x00


	//----- nvinfo : EIATTR_KPARAM_INFO
	.align		4
.L_13:
        /*0038*/ 	.byte	0x04, 0x17
        /*003a*/ 	.short	(.L_15 - .L_14)
.L_14:
        /*003c*/ 	.word	0x00000000
        /*0040*/ 	.short	0x0000
        /*0042*/ 	.short	0x0000
        /*0044*/ 	.byte	0x00, 0xf5, 0x21, 0x00


	//----- nvinfo : EIATTR_SPARSE_MMA_MASK
	.align		4
.L_15:
        /*0048*/ 	.byte	0x03, 0x50
        /*004a*/ 	.short	0x0000


	//----- nvinfo : EIATTR_MAXREG_COUNT
	.align		4
        /*004c*/ 	.byte	0x03, 0x1b
        /*004e*/ 	.short	0x00ff


	//----- nvinfo : EIATTR_MERCURY_ISA_VERSION
	.align		4
        /*0050*/ 	.byte	0x03, 0x5f
        /*0052*/ 	.short	0x0101


	//----- nvinfo : EIATTR_VRC_CTA_INIT_COUNT
	.align		4
        /*0054*/ 	.byte	0x02, 0x4a
	.zero		1
	.zero		1


	//----- nvinfo : EIATTR_EXIT_INSTR_OFFSETS
	.align		4
        /*0058*/ 	.byte	0x04, 0x1c
        /*005a*/ 	.short	(.L_17 - .L_16)


	//   ....[0]....
.L_16:
        /*005c*/ 	.word	0x000000a0


	//   ....[1]....
        /*0060*/ 	.word	0x00000590


	//   ....[2]....
        /*0064*/ 	.word	0x00000810


	//   ....[3]....
        /*0068*/ 	.word	0x00000990


	//   ....[4]....
        /*006c*/ 	.word	0x00000a00


	//   ....[5]....
        /*0070*/ 	.word	0x00000a50


	//----- nvinfo : EIATTR_CBANK_PARAM_SIZE
	.align		4
.L_17:
        /*0074*/ 	.byte	0x03, 0x19
        /*0076*/ 	.short	0x0020


	//----- nvinfo : EIATTR_PARAM_CBANK
	.align		4
        /*0078*/ 	.byte	0x04, 0x0a
        /*007a*/ 	.short	(.L_19 - .L_18)
	.align		4
.L_18:
        /*007c*/ 	.word	index@(.nv.constant0._Z7callmaxPKfiPfS1_)
        /*0080*/ 	.short	0x0380
        /*0082*/ 	.short	0x0020


	//----- nvinfo : EIATTR_SW_WAR
	.align		4
.L_19:
        /*0084*/ 	.byte	0x04, 0x36
        /*0086*/ 	.short	(.L_21 - .L_20)
.L_20:
        /*0088*/ 	.word	0x00000008
.L_21:


//--------------------- .nv.callgraph             --------------------------
	.section	.nv.callgraph,"",@"SHT_CUDA_CALLGRAPH"
	.align	4
	.sectionentsize	8
	.align		4
        /*0000*/ 	.word	0x00000000
	.align		4
        /*0004*/ 	.word	0xffffffff
	.align		4
        /*0008*/ 	.word	0x00000000
	.align		4
        /*000c*/ 	.word	0xfffffffe
	.align		4
        /*0010*/ 	.word	0x00000000
	.align		4
        /*0014*/ 	.word	0xfffffffd
	.align		4
        /*0018*/ 	.word	0x00000000
	.align		4
        /*001c*/ 	.word	0xfffffffc


//--------------------- .text._Z7callmaxPKfiPfS1_ --------------------------
	.section	.text._Z7callmaxPKfiPfS1_,"ax",@progbits
	.align	128
        .global         _Z7callmaxPKfiPfS1_
        .type           _Z7callmaxPKfiPfS1_,@function
        .size           _Z7callmaxPKfiPfS1_,(.L_x_5 - _Z7callmaxPKfiPfS1_)
        .other          _Z7callmaxPKfiPfS1_,@"STO_CUDA_ENTRY STV_DEFAULT"
_Z7callmaxPKfiPfS1_:
.text._Z7callmaxPKfiPfS1_:
[----:B------:R-:W-:Y:S08]  /*0000*/  LDC R1, c[0x0][0x37c] ;  /* 0x0000df00ff017b82 */ /* 0x000ff00000000800 */
[----:B------:R-:W0:Y:S01]  /*0010*/  LDC.64 R4, c[0x0][0x380] ;  /* 0x0000e000ff047b82 */ /* 0x000e220000000a00 */
[----:B------:R-:W0:Y:S07]  /*0020*/  LDCU.64 UR4, c[0x0][0x358] ;  /* 0x00006b00ff0477ac */ /* 0x000e2e0008000a00 */
[----:B------:R-:W1:Y:S01]  /*0030*/  LDC R0, c[0x0][0x388] ;  /* 0x0000e200ff007b82 */ /* 0x000e620000000800 */
[----:B0-----:R-:W2:Y:S07]  /*0040*/  LDG.E R5, desc[UR4][R4.64] ;  /* 0x0000000404057981 */ /* 0x001eae000c1e1900 */
[----:B------:R-:W2:Y:S01]  /*0050*/  LDC.64 R2, c[0x0][0x390] ;  /* 0x0000e400ff027b82 */ /* 0x000ea20000000a00 */
[----:B-1----:R-:W-:-:S07]  /*0060*/  ISETP.GE.AND P0, PT, R0, 0x2, PT ;  /* 0x000000020000780c */ /* 0x002fce0003f06270 */
[----:B------:R-:W0:Y:S01]  /*0070*/  LDC.64 R6, c[0x0][0x398] ;  /* 0x0000e600ff067b82 */ /* 0x000e220000000a00 */
[----:B--2---:R1:W-:Y:S04]  /*0080*/  STG.E desc[UR4][R2.64], R5 ;  /* 0x0000000502007986 */ /* 0x0043e8000c101904 */
[----:B0-----:R1:W-:Y:S01]  /*0090*/  STG.E desc[UR4][R6.64], RZ ;  /* 0x000000ff06007986 */ /* 0x0013e2000c101904 */
[----:B------:R-:W-:Y:S05]  /*00a0*/  @!P0 EXIT ;  /* 0x000000000000894d */ /* 0x000fea0003800000 */
[C---:B------:R-:W-:Y:S02]  /*00b0*/  VIADD R4, R0.reuse, 0xfffffffe ;  /* 0xfffffffe00047836 */ /* 0x040fe40000000000 */
[----:B------:R-:W-:-:S03]  /*00c0*/  VIADD R0, R0, 0xffffffff ;  /* 0xffffffff00007836 */ /* 0x000fc60000000000 */
[----:B------:R-:W-:Y:S01]  /*00d0*/  ISETP.GE.U32.AND P0, PT, R4, 0x7, PT ;  /* 0x000000070400780c */ /* 0x000fe20003f06070 */
[----:B------:R-:W-:Y:S01]  /*00e0*/  IMAD.MOV.U32 R4, RZ, RZ, 0x1 ;  /* 0x00000001ff047424 */ /* 0x000fe200078e00ff */
[----:B------:R-:W-:-:S11]  /*00f0*/  LOP3.LUT R14, R0, 0x7, RZ, 0xc0, !PT ;  /* 0x00000007000e7812 */ /* 0x000fd600078ec0ff */
[----:B------:R-:W-:Y:S05]  /*0100*/  @!P0 BRA `(.L_x_0) ;  /* 0x00000004001c8947 */ /* 0x000fea0003800000 */
[----:B-1----:R-:W-:Y:S01]  /*0110*/  LOP3.LUT R6, R0, 0xfffffff8, RZ, 0xc0, !PT ;  /* 0xfffffff800067812 */ /* 0x002fe200078ec0ff */
[----:B------:R-:W-:-:S07]  /*0120*/  IMAD.MOV.U32 R7, RZ, RZ, 0x1 ;  /* 0x00000001ff077424 */ /* 0x000fce00078e00ff */
.L_x_1:
[----:B------:R-:W0:Y:S01]  /*0130*/  LDC.64 R4, c[0x0][0x380] ;  /* 0x0000e000ff047b82 */ /* 0x000e220000000a00 */
[----:B------:R-:W2:Y:S01]  /*0140*/  LDG.E R8, desc[UR4][R2.64] ;  /* 0x0000000402087981 */ /* 0x000ea2000c1e1900 */
[----:B0-----:R-:W-:-:S05]  /*0150*/  IMAD.WIDE.U32 R4, R7, 0x4, R4 ;  /* 0x0000000407047825 */ /* 0x001fca00078e0004 */
[----:B------:R-:W2:Y:S02]  /*0160*/  LDG.E R17, desc[UR4][R4.64] ;  /* 0x0000000404117981 */ /* 0x000ea4000c1e1900 */
[----:B--2---:R-:W-:-:S13]  /*0170*/  FSETP.GT.AND P0, PT, R17, R8, PT ;  /* 0x000000081100720b */ /* 0x004fda0003f04000 */
[----:B------:R-:W0:Y:S01]  /*0180*/  @P0 LDC.64 R10, c[0x0][0x398] ;  /* 0x0000e600ff0a0b82 */ /* 0x000e220000000a00 */
[----:B------:R-:W-:Y:S01]  /*0190*/  @P0 I2FP.F32.U32 R9, R7 ;  /* 0x0000000700090245 */ /* 0x000fe20000201000 */
[----:B------:R1:W-:Y:S04]  /*01a0*/  @P0 STG.E desc[UR4][R2.64], R17 ;  /* 0x0000001102000986 */ /* 0x0003e8000c101904 */
[----:B0-----:R0:W-:Y:S04]  /*01b0*/  @P0 STG.E desc[UR4][R10.64], R9 ;  /* 0x000000090a000986 */ /* 0x0011e8000c101904 */
[----:B------:R-:W2:Y:S04]  /*01c0*/  @P0 LDG.E R8, desc[UR4][R2.64] ;  /* 0x0000000402080981 */ /* 0x000ea8000c1e1900 */
[----:B------:R-:W2:Y:S02]  /*01d0*/  LDG.E R19, desc[UR4][R4.64+0x4] ;  /* 0x0000040404137981 */ /* 0x000ea4000c1e1900 */
[----:B--2---:R-:W-:-:S13]  /*01e0*/  FSETP.GT.AND P0, PT, R19, R8, PT ;  /* 0x000000081300720b */ /* 0x004fda0003f04000 */
[----:B------:R-:W2:Y:S01]  /*01f0*/  @P0 LDC.64 R12, c[0x0][0x398] ;  /* 0x0000e600ff0c0b82 */ /* 0x000ea20000000a00 */
[----:B------:R-:W-:Y:S01]  /*0200*/  @P0 VIADD R15, R7, 0x1 ;  /* 0x00000001070f0836 */ /* 0x000fe20000000000 */
[----:B------:R3:W-:Y:S04]  /*0210*/  @P0 STG.E desc[UR4][R2.64], R19 ;  /* 0x0000001302000986 */ /* 0x0007e8000c101904 */
[----:B------:R-:W-:-:S05]  /*0220*/  @P0 I2FP.F32.U32 R15, R15 ;  /* 0x0000000f000f0245 */ /* 0x000fca0000201000 */
[----:B--2---:R2:W-:Y:S04]  /*0230*/  @P0 STG.E desc[UR4][R12.64], R15 ;  /* 0x0000000f0c000986 */ /* 0x0045e8000c101904 */
[----:B------:R-:W4:Y:S04]  /*0240*/  @P0 LDG.E R8, desc[UR4][R2.64] ;  /* 0x0000000402080981 */ /* 0x000f28000c1e1900 */
[----:B-1----:R-:W4:Y:S02]  /*0250*/  LDG.E R17, desc[UR4][R4.64+0x8] ;  /* 0x0000080404117981 */ /* 0x002f24000c1e1900 */
[----:B----4-:R-:W-:-:S13]  /*0260*/  FSETP.GT.AND P0, PT, R17, R8, PT ;  /* 0x000000081100720b */ /* 0x010fda0003f04000 */
[----:B0-----:R-:W0:Y:S01]  /*0270*/  @P0 LDC.64 R10, c[0x0][0x398] ;  /* 0x0000e600ff0a0b82 */ /* 0x001e220000000a00 */
[----:B------:R-:W-:Y:S01]  /*0280*/  @P0 VIADD R9, R7, 0x2 ;  /* 0x0000000207090836 */ /* 0x000fe20000000000 */
[----:B------:R1:W-:Y:S04]  /*0290*/  @P0 STG.E desc[UR4][R2.64], R17 ;  /* 0x0000001102000986 */ /* 0x0003e8000c101904 */
[----:B------:R-:W-:-:S05]  /*02a0*/  @P0 I2FP.F32.U32 R9, R9 ;  /* 0x0000000900090245 */ /* 0x000fca0000201000 */
[----:B0-----:R0:W-:Y:S04]  /*02b0*/  @P0 STG.E desc[UR4][R10.64], R9 ;  /* 0x000000090a000986 */ /* 0x0011e8000c101904 */
[----:B------:R-:W4:Y:S04]  /*02c0*/  @P0 LDG.E R8, desc[UR4][R2.64] ;  /* 0x0000000402080981 */ /* 0x000f28000c1e1900 */
[----:B---3--:R-:W4:Y:S02]  /*02d0*/  LDG.E R19, desc[UR4][R4.64+0xc] ;  /* 0x00000c0404137981 */ /* 0x008f24000c1e1900 */
[----:B----4-:R-:W-:-:S13]  /*02e0*/  FSETP.GT.AND P0, PT, R19, R8, PT ;  /* 0x000000081300720b */ /* 0x010fda0003f04000 */
[----:B--2---:R-:W2:Y:S01]  /*02f0*/  @P0 LDC.64 R12, c[0x0][0x398] ;  /* 0x0000e600ff0c0b82 */ /* 0x004ea20000000a00 */
        /* <DEDUP_REMOVED lines=9> */
[----:B------:R-:W-:Y:S04]  /*0390*/  @P0 STG.E desc[UR4][R2.64], R17 ;  /* 0x0000001102000986 */ /* 0x000fe8000c101904 */
[----:B------:R-:W-:-:S05]  /*03a0*/  @P0 I2FP.F32.U32 R9, R9 ;  /* 0x0000000900090245 */ /* 0x000fca0000201000 */
[----:B0-----:R0:W-:Y:S04]  /*03b0*/  @P0 STG.E desc[UR4][R10.64], R9 ;  /* 0x000000090a000986 */ /* 0x0011e8000c101904 */
[----:B------:R-:W4:Y:S04]  /*03c0*/  @P0 LDG.E R8, desc[UR4][R2.64] ;  /* 0x0000000402080981 */ /* 0x000f28000c1e1900 */
[----:B---3--:R-:W4:Y:S02]  /*03d0*/  LDG.E R19, desc[UR4][R4.64+0x14] ;  /* 0x0000140404137981 */ /* 0x008f24000c1e1900 */
[----:B----4-:R-:W-:-:S13]  /*03e0*/  FSETP.GT.AND P0, PT, R19, R8, PT ;  /* 0x000000081300720b */ /* 0x010fda0003f04000 */
[----:B--2---:R-:W1:Y:S01]  /*03f0*/  @P0 LDC.64 R12, c[0x0][0x398] ;  /* 0x0000e600ff0c0b82 */ /* 0x004e620000000a00 */
[----:B------:R-:W-:Y:S01]  /*0400*/  @P0 VIADD R15, R7, 0x5 ;  /* 0x00000005070f0836 */ /* 0x000fe20000000000 */
[----:B------:R-:W-:Y:S04]  /*0410*/  @P0 STG.E desc[UR4][R2.64], R19 ;  /* 0x0000001302000986 */ /* 0x000fe8000c101904 */
[----:B------:R-:W-:-:S05]  /*0420*/  @P0 I2FP.F32.U32 R15, R15 ;  /* 0x0000000f000f0245 */ /* 0x000fca0000201000 */
[----:B-1----:R1:W-:Y:S04]  /*0430*/  @P0 STG.E desc[UR4][R12.64], R15 ;  /* 0x0000000f0c000986 */ /* 0x0023e8000c101904 */
[----:B------:R-:W2:Y:S04]  /*0440*/  @P0 LDG.E R8, desc[UR4][R2.64] ;  /* 0x0000000402080981 */ /* 0x000ea8000c1e1900 */
[----:B------:R-:W2:Y:S02]  /*0450*/  LDG.E R21, desc[UR4][R4.64+0x18] ;  /* 0x0000180404157981 */ /* 0x000ea4000c1e1900 */
[----:B--2---:R-:W-:-:S13]  /*0460*/  FSETP.GT.AND P0, PT, R21, R8, PT ;  /* 0x000000081500720b */ /* 0x004fda0003f04000 */
[----:B0-----:R-:W0:Y:S01]  /*0470*/  @P0 LDC.64 R10, c[0x0][0x398] ;  /* 0x0000e600ff0a0b82 */ /* 0x001e220000000a00 */
[----:B------:R-:W-:Y:S01]  /*0480*/  @P0 VIADD R9, R7, 0x6 ;  /* 0x0000000607090836 */ /* 0x000fe20000000000 */
[----:B------:R2:W-:Y:S04]  /*0490*/  @P0 STG.E desc[UR4][R2.64], R21 ;  /* 0x0000001502000986 */ /* 0x0005e8000c101904 */
[----:B------:R-:W-:-:S05]  /*04a0*/  @P0 I2FP.F32.U32 R17, R9 ;  /* 0x0000000900110245 */ /* 0x000fca0000201000 */
[----:B0-----:R2:W-:Y:S04]  /*04b0*/  @P0 STG.E desc[UR4][R10.64], R17 ;  /* 0x000000110a000986 */ /* 0x0015e8000c101904 */
[----:B------:R-:W3:Y:S04]  /*04c0*/  LDG.E R23, desc[UR4][R4.64+0x1c] ;  /* 0x00001c0404177981 */ /* 0x000ee8000c1e1900 */
[----:B------:R-:W3:Y:S01]  /*04d0*/  @P0 LDG.E R8, desc[UR4][R2.64] ;  /* 0x0000000402080981 */ /* 0x000ee2000c1e1900 */
[C---:B-1----:R-:W-:Y:S02]  /*04e0*/  VIADD R13, R7.reuse, 0x7 ;  /* 0x00000007070d7836 */ /* 0x042fe40000000000 */
[----:B------:R-:W-:Y:S01]  /*04f0*/  VIADD R7, R7, 0x8 ;  /* 0x0000000807077836 */ /* 0x000fe20000000000 */
[----:B---3--:R-:W-:-:S13]  /*0500*/  FSETP.GT.AND P0, PT, R23, R8, PT ;  /* 0x000000081700720b */ /* 0x008fda0003f04000 */
[----:B------:R-:W0:Y:S01]  /*0510*/  @P0 LDC.64 R8, c[0x0][0x398] ;  /* 0x0000e600ff080b82 */ /* 0x000e220000000a00 */
[----:B------:R-:W-:Y:S01]  /*0520*/  @P0 I2FP.F32.U32 R15, R13 ;  /* 0x0000000d000f0245 */ /* 0x000fe20000201000 */
[----:B------:R2:W-:Y:S04]  /*0530*/  @P0 STG.E desc[UR4][R2.64], R23 ;  /* 0x0000001702000986 */ /* 0x0005e8000c101904 */
[----:B0-----:R2:W-:Y:S01]  /*0540*/  @P0 STG.E desc[UR4][R8.64], R15 ;  /* 0x0000000f08000986 */ /* 0x0015e2000c101904 */
[----:B------:R-:W-:-:S13]  /*0550*/  ISETP.NE.AND P0, PT, R13, R6, PT ;  /* 0x000000060d00720c */ /* 0x000fda0003f05270 */
[----:B--2---:R-:W-:Y:S05]  /*0560*/  @P0 BRA `(.L_x_1) ;  /* 0xfffffff800f00947 */ /* 0x004fea000383ffff */
[----:B------:R-:W-:-:S07]  /*0570*/  IMAD.MOV.U32 R4, RZ, RZ, R7 ;  /* 0x000000ffff047224 */ /* 0x000fce00078e0007 */
.L_x_0:
[----:B------:R-:W-:-:S13]  /*0580*/  ISETP.NE.AND P0, PT, R14, RZ, PT ;  /* 0x000000ff0e00720c */ /* 0x000fda0003f05270 */
[----:B------:R-:W-:Y:S05]  /*0590*/  @!P0 EXIT ;  /* 0x000000000000894d */ /* 0x000fea0003800000 */
[----:B------:R-:W-:Y:S02]  /*05a0*/  ISETP.GE.U32.AND P1, PT, R14, 0x4, PT ;  /* 0x000000040e00780c */ /* 0x000fe40003f26070 */
[----:B------:R-:W-:-:S04]  /*05b0*/  LOP3.LUT R17, R0, 0x3, RZ, 0xc0, !PT ;  /* 0x0000000300117812 */ /* 0x000fc800078ec0ff */
[----:B------:R-:W-:-:S07]  /*05c0*/  ISETP.NE.AND P0, PT, R17, RZ, PT ;  /* 0x000000ff1100720c */ /* 0x000fce0003f05270 */
[----:B------:R-:W-:Y:S06]  /*05d0*/  @!P1 BRA `(.L_x_2) ;  /* 0x00000000008c9947 */ /* 0x000fec0003800000 */
[----:B-1----:R-:W0:Y:S08]  /*05e0*/  LDC.64 R6, c[0x0][0x380] ;  /* 0x0000e000ff067b82 */ /* 0x002e300000000a00 */
[----:B------:R-:W1:Y:S01]  /*05f0*/  LDC.64 R2, c[0x0][0x390] ;  /* 0x0000e400ff027b82 */ /* 0x000e620000000a00 */
[----:B0-----:R-:W-:-:S05]  /*0600*/  IMAD.WIDE.U32 R6, R4, 0x4, R6 ;  /* 0x0000000404067825 */ /* 0x001fca00078e0006 */
[----:B------:R-:W2:Y:S04]  /*0610*/  LDG.E R14, desc[UR4][R6.64] ;  /* 0x00000004060e7981 */ /* 0x000ea8000c1e1900 */
[----:B-1----:R-:W2:Y:S02]  /*0620*/  LDG.E R5, desc[UR4][R2.64] ;  /* 0x0000000402057981 */ /* 0x002ea4000c1e1900 */
        /* <DEDUP_REMOVED lines=10> */
[----:B------:R-:W-:Y:S04]  /*06d0*/  @P1 STG.E desc[UR4][R2.64], R16 ;  /* 0x0000001002001986 */ /* 0x000fe8000c101904 */
[----:B------:R-:W-:-:S05]  /*06e0*/  @P1 I2FP.F32.U32 R15, R12 ;  /* 0x0000000c000f1245 */ /* 0x000fca0000201000 */
[----:B--2---:R2:W-:Y:S04]  /*06f0*/  @P1 STG.E desc[UR4][R10.64], R15 ;  /* 0x0000000f0a001986 */ /* 0x0045e8000c101904 */
[----:B------:R-:W3:Y:S04]  /*0700*/  @P1 LDG.E R5, desc[UR4][R2.64] ;  /* 0x0000000402051981 */ /* 0x000ee8000c1e1900 */
[----:B-1----:R-:W3:Y:S02]  /*0710*/  LDG.E R14, desc[UR4][R6.64+0x8] ;  /* 0x00000804060e7981 */ /* 0x002ee4000c1e1900 */
[----:B---3--:R-:W-:-:S13]  /*0720*/  FSETP.GT.AND P1, PT, R14, R5, PT ;  /* 0x000000050e00720b */ /* 0x008fda0003f24000 */
[----:B0-----:R-:W0:Y:S01]  /*0730*/  @P1 LDC.64 R8, c[0x0][0x398] ;  /* 0x0000e600ff081b82 */ /* 0x001e220000000a00 */
[----:B------:R-:W-:Y:S01]  /*0740*/  @P1 VIADD R12, R4, 0x2 ;  /* 0x00000002040c1836 */ /* 0x000fe20000000000 */
[----:B------:R3:W-:Y:S04]  /*0750*/  @P1 STG.E desc[UR4][R2.64], R14 ;  /* 0x0000000e02001986 */ /* 0x0007e8000c101904 */
[----:B------:R-:W-:-:S05]  /*0760*/  @P1 I2FP.F32.U32 R13, R12 ;  /* 0x0000000c000d1245 */ /* 0x000fca0000201000 */
[----:B0-----:R3:W-:Y:S04]  /*0770*/  @P1 STG.E desc[UR4][R8.64], R13 ;  /* 0x0000000d08001986 */ /* 0x0017e8000c101904 */
[----:B------:R-:W4:Y:S04]  /*0780*/  LDG.E R12, desc[UR4][R6.64+0xc] ;  /* 0x00000c04060c7981 */ /* 0x000f28000c1e1900 */
[----:B------:R-:W4:Y:S02]  /*0790*/  @P1 LDG.E R5, desc[UR4][R2.64] ;  /* 0x0000000402051981 */ /* 0x000f24000c1e1900 */
[----:B----4-:R-:W-:-:S13]  /*07a0*/  FSETP.GT.AND P1, PT, R12, R5, PT ;  /* 0x000000050c00720b */ /* 0x010fda0003f24000 */
[----:B--2---:R-:W0:Y:S01]  /*07b0*/  @P1 LDC.64 R10, c[0x0][0x398] ;  /* 0x0000e600ff0a1b82 */ /* 0x004e220000000a00 */
[----:B------:R-:W-:Y:S01]  /*07c0*/  @P1 VIADD R5, R4, 0x3 ;  /* 0x0000000304051836 */ /* 0x000fe20000000000 */
[----:B------:R3:W-:Y:S04]  /*07d0*/  @P1 STG.E desc[UR4][R2.64], R12 ;  /* 0x0000000c02001986 */ /* 0x0007e8000c101904 */
[----:B------:R-:W-:-:S05]  /*07e0*/  @P1 I2FP.F32.U32 R5, R5 ;  /* 0x0000000500051245 */ /* 0x000fca0000201000 */
[----:B0-----:R3:W-:Y:S01]  /*07f0*/  @P1 STG.E desc[UR4][R10.64], R5 ;  /* 0x000000050a001986 */ /* 0x0017e2000c101904 */
[----:B------:R-:W-:-:S07]  /*0800*/  VIADD R4, R4, 0x4 ;  /* 0x0000000404047836 */ /* 0x000fce0000000000 */
.L_x_2:
[----:B------:R-:W-:Y:S05]  /*0810*/  @!P0 EXIT ;  /* 0x000000000000894d */ /* 0x000fea0003800000 */
[----:B------:R-:W-:Y:S02]  /*0820*/  ISETP.NE.AND P1, PT, R17, 0x1, PT ;  /* 0x000000011100780c */ /* 0x000fe40003f25270 */
[----:B------:R-:W-:-:S04]  /*0830*/  LOP3.LUT R0, R0, 0x1, RZ, 0xc0, !PT ;  /* 0x0000000100007812 */ /* 0x000fc800078ec0ff */
[----:B------:R-:W-:-:S07]  /*0840*/  ISETP.NE.U32.AND P0, PT, R0, 0x1, PT ;  /* 0x000000010000780c */ /* 0x000fce0003f05070 */
[----:B------:R-:W-:Y:S06]  /*0850*/  @!P1 BRA `(.L_x_3) ;  /* 0x00000000004c9947 */ /* 0x000fec0003800000 */
[----:B-1-3--:R-:W0:Y:S08]  /*0860*/  LDC.64 R2, c[0x0][0x380] ;  /* 0x0000e000ff027b82 */ /* 0x00ae300000000a00 */
        /* <DEDUP_REMOVED lines=9> */
[----:B------:R-:W3:Y:S04]  /*0900*/  LDG.E R13, desc[UR4][R2.64+0x4] ;  /* 0x00000404020d7981 */ /* 0x000ee8000c1e1900 */
[----:B------:R-:W3:Y:S02]  /*0910*/  @P1 LDG.E R0, desc[UR4][R6.64] ;  /* 0x0000000406001981 */ /* 0x000ee4000c1e1900 */
[----:B---3--:R-:W-:-:S13]  /*0920*/  FSETP.GT.AND P1, PT, R13, R0, PT ;  /* 0x000000000d00720b */ /* 0x008fda0003f24000 */
[----:B------:R-:W0:Y:S01]  /*0930*/  @P1 LDC.64 R10, c[0x0][0x398] ;  /* 0x0000e600ff0a1b82 */ /* 0x000e220000000a00 */
[----:B------:R-:W-:Y:S01]  /*0940*/  @P1 VIADD R0, R4, 0x1 ;  /* 0x0000000104001836 */ /* 0x000fe20000000000 */
[----:B------:R2:W-:Y:S04]  /*0950*/  @P1 STG.E desc[UR4][R6.64], R13 ;  /* 0x0000000d06001986 */ /* 0x0005e8000c101904 */
[----:B------:R-:W-:-:S05]  /*0960*/  @P1 I2FP.F32.U32 R17, R0 ;  /* 0x0000000000111245 */ /* 0x000fca0000201000 */
[----:B0-----:R2:W-:Y:S01]  /*0970*/  @P1 STG.E desc[UR4][R10.64], R17 ;  /* 0x000000110a001986 */ /* 0x0015e2000c101904 */
[----:B------:R-:W-:-:S07]  /*0980*/  VIADD R4, R4, 0x2 ;  /* 0x0000000204047836 */ /* 0x000fce0000000000 */
.L_x_3:
[----:B------:R-:W-:Y:S05]  /*0990*/  @P0 EXIT ;  /* 0x000000000000094d */ /* 0x000fea0003800000 */
[----:B-1-3--:R-:W0:Y:S08]  /*09a0*/  LDC.64 R2, c[0x0][0x380] ;  /* 0x0000e000ff027b82 */ /* 0x00ae300000000a00 */
[----:B--2---:R-:W1:Y:S01]  /*09b0*/  LDC.64 R6, c[0x0][0x390] ;  /* 0x0000e400ff067b82 */ /* 0x004e620000000a00 */
[----:B0-----:R-:W-:-:S05]  /*09c0*/  IMAD.WIDE.U32 R2, R4, 0x4, R2 ;  /* 0x0000000404027825 */ /* 0x001fca00078e0002 */
[----:B------:R-:W2:Y:S04]  /*09d0*/  LDG.E R9, desc[UR4][R2.64] ;  /* 0x0000000402097981 */ /* 0x000ea8000c1e1900 */
[----:B-1----:R-:W2:Y:S02]  /*09e0*/  LDG.E R0, desc[UR4][R6.64] ;  /* 0x0000000406007981 */ /* 0x002ea4000c1e1900 */
[----:B--2---:R-:W-:-:S13]  /*09f0*/  FSETP.GT.AND P0, PT, R9, R0, PT ;  /* 0x000000000900720b */ /* 0x004fda0003f04000 */
[----:B------:R-:W-:Y:S05]  /*0a00*/  @!P0 EXIT ;  /* 0x000000000000894d */ /* 0x000fea0003800000 */
[----:B------:R-:W0:Y:S01]  /*0a10*/  LDC.64 R2, c[0x0][0x398] ;  /* 0x0000e600ff027b82 */ /* 0x000e220000000a00 */
[----:B------:R-:W-:Y:S01]  /*0a20*/  I2FP.F32.U32 R5, R4 ;  /* 0x0000000400057245 */ /* 0x000fe20000201000 */
[----:B------:R-:W-:Y:S04]  /*0a30*/  STG.E desc[UR4][R6.64], R9 ;  /* 0x0000000906007986 */ /* 0x000fe8000c101904 */
[----:B0-----:R-:W-:Y:S01]  /*0a40*/  STG.E desc[UR4][R2.64], R5 ;  /* 0x0000000502007986 */ /* 0x001fe2000c101904 */
[----:B------:R-:W-:Y:S05]  /*0a50*/  EXIT ;  /* 0x000000000000794d */ /* 0x000fea0003800000 */
.L_x_4:
[----:B------:R-:W-:-:S00]  /*0a60*/  BRA `(.L_x_4) ;  /* 0xfffffffc00fc7947 */ /* 0x000fc0000383ffff */
[----:B------:R-:W-:-:S00]  /*0a70*/  NOP ;  /* 0x0000000000007918 */ /* 0x000fc00000000000 */
        /* <DEDUP_REMOVED lines=8> */
.L_x_5:


//--------------------- .nv.shared.reserved.0     --------------------------
	.section	.nv.shared.reserved.0,"aw",@nobits
	.weak		__nv_reservedSMEM_offset_0_alias
	.size		__nv_reservedSMEM_offset_0_alias, 0, 64
	.other		__nv_reservedSMEM_offset_0_alias,@"STO_CUDA_RESERVED_SHARED STV_DEFAULT"
__nv_reservedSMEM_offset_0_alias:
	.zero		0
	.zero		64


//--------------------- .nv.constant0._Z7callmaxPKfiPfS1_ --------------------------
	.section	.nv.constant0._Z7callmaxPKfiPfS1_,"a",@progbits
	.sectionflags	@""
	.align	4
.nv.constant0._Z7callmaxPKfiPfS1_:
	.zero		928


//--------------------- SYMBOLS --------------------------

	.type		.nv.reservedSmem.offset0,@object
	.size		.nv.reservedSmem.offset0,0x4
